//
// Generated by NVIDIA NVVM Compiler
//
// Compiler Build ID: CL-36424714
// Cuda compilation tools, release 13.0, V13.0.88
// Based on NVVM 20.0.0
//

.version 9.0
.target sm_100
.address_size 64

	// .globl	_Z21multiplicationKernellPfS_S_ii

.visible .entry _Z21multiplicationKernellPfS_S_ii(
	.param .u64 .ptr .align 1 _Z21multiplicationKernellPfS_S_ii_param_0,
	.param .u64 .ptr .align 1 _Z21multiplicationKernellPfS_S_ii_param_1,
	.param .u64 .ptr .align 1 _Z21multiplicationKernellPfS_S_ii_param_2,
	.param .u32 _Z21multiplicationKernellPfS_S_ii_param_3,
	.param .u32 _Z21multiplicationKernellPfS_S_ii_param_4
)
{
	.reg .pred 	%p<12>;
	.reg .b32 	%r<40>;
	.reg .b32 	%f<67>;
	.reg .b64 	%rd<67>;

	ld.param.u64 	%rd14, [_Z21multiplicationKernellPfS_S_ii_param_0];
	ld.param.u64 	%rd15, [_Z21multiplicationKernellPfS_S_ii_param_1];
	ld.param.u32 	%r18, [_Z21multiplicationKernellPfS_S_ii_param_3];
	ld.param.u32 	%r19, [_Z21multiplicationKernellPfS_S_ii_param_4];
	cvta.to.global.u64 	%rd1, %rd15;
	cvta.to.global.u64 	%rd2, %rd14;
	mov.u32 	%r20, %ctaid.y;
	mov.u32 	%r21, %ntid.y;
	mov.u32 	%r22, %tid.y;
	mad.lo.s32 	%r1, %r20, %r21, %r22;
	mov.u32 	%r23, %ctaid.x;
	mov.u32 	%r24, %ntid.x;
	mov.u32 	%r25, %tid.x;
	mad.lo.s32 	%r2, %r23, %r24, %r25;
	setp.ge.s32 	%p1, %r1, %r18;
	setp.ge.s32 	%p2, %r2, %r19;
	or.pred  	%p3, %p1, %p2;
	@%p3 bra 	$L__BB0_13;
	mul.lo.s32 	%r3, %r18, %r1;
	and.b32  	%r4, %r18, 7;
	setp.lt.u32 	%p4, %r18, 8;
	mov.f32 	%f66, 0f00000000;
	mov.b32 	%r38, 0;
	@%p4 bra 	$L__BB0_4;
	and.b32  	%r38, %r18, 2147483640;
	neg.s32 	%r36, %r38;
	mul.wide.s32 	%rd16, %r18, 4;
	add.s64 	%rd3, %rd1, %rd16;
	shl.b32 	%r7, %r18, 3;
	mul.wide.s32 	%rd17, %r18, 8;
	add.s64 	%rd4, %rd1, %rd17;
	mul.wide.s32 	%rd18, %r18, 12;
	add.s64 	%rd5, %rd1, %rd18;
	mul.wide.s32 	%rd19, %r18, 16;
	add.s64 	%rd6, %rd1, %rd19;
	mul.wide.s32 	%rd20, %r18, 20;
	add.s64 	%rd7, %rd1, %rd20;
	mul.wide.s32 	%rd21, %r18, 24;
	add.s64 	%rd8, %rd1, %rd21;
	mul.wide.s32 	%rd22, %r18, 28;
	add.s64 	%rd9, %rd1, %rd22;
	mul.wide.u32 	%rd23, %r3, 4;
	add.s64 	%rd24, %rd23, %rd2;
	add.s64 	%rd66, %rd24, 16;
	mov.f32 	%f66, 0f00000000;
	mov.u32 	%r35, %r2;
$L__BB0_3:
	.pragma "nounroll";
	mul.wide.s32 	%rd25, %r35, 4;
	add.s64 	%rd26, %rd3, %rd25;
	add.s64 	%rd27, %rd4, %rd25;
	add.s64 	%rd28, %rd5, %rd25;
	add.s64 	%rd29, %rd6, %rd25;
	add.s64 	%rd30, %rd7, %rd25;
	add.s64 	%rd31, %rd8, %rd25;
	add.s64 	%rd32, %rd9, %rd25;
	add.s64 	%rd33, %rd1, %rd25;
	ld.global.f32 	%f16, [%rd66+-16];
	ld.global.f32 	%f17, [%rd33];
	fma.rn.f32 	%f18, %f16, %f17, %f66;
	ld.global.f32 	%f19, [%rd66+-12];
	ld.global.f32 	%f20, [%rd26];
	fma.rn.f32 	%f21, %f19, %f20, %f18;
	ld.global.f32 	%f22, [%rd66+-8];
	ld.global.f32 	%f23, [%rd27];
	fma.rn.f32 	%f24, %f22, %f23, %f21;
	ld.global.f32 	%f25, [%rd66+-4];
	ld.global.f32 	%f26, [%rd28];
	fma.rn.f32 	%f27, %f25, %f26, %f24;
	ld.global.f32 	%f28, [%rd66];
	ld.global.f32 	%f29, [%rd29];
	fma.rn.f32 	%f30, %f28, %f29, %f27;
	ld.global.f32 	%f31, [%rd66+4];
	ld.global.f32 	%f32, [%rd30];
	fma.rn.f32 	%f33, %f31, %f32, %f30;
	ld.global.f32 	%f34, [%rd66+8];
	ld.global.f32 	%f35, [%rd31];
	fma.rn.f32 	%f36, %f34, %f35, %f33;
	ld.global.f32 	%f37, [%rd66+12];
	ld.global.f32 	%f38, [%rd32];
	fma.rn.f32 	%f66, %f37, %f38, %f36;
	add.s32 	%r36, %r36, 8;
	add.s32 	%r35, %r35, %r7;
	add.s64 	%rd66, %rd66, 32;
	setp.ne.s32 	%p5, %r36, 0;
	@%p5 bra 	$L__BB0_3;
$L__BB0_4:
	setp.eq.s32 	%p6, %r4, 0;
	@%p6 bra 	$L__BB0_12;
	and.b32  	%r13, %r18, 3;
	setp.lt.u32 	%p7, %r4, 4;
	@%p7 bra 	$L__BB0_7;
	add.s32 	%r27, %r38, %r3;
	mul.wide.u32 	%rd34, %r27, 4;
	add.s64 	%rd35, %rd2, %rd34;
	ld.global.f32 	%f40, [%rd35];
	mad.lo.s32 	%r28, %r38, %r18, %r2;
	mul.wide.s32 	%rd36, %r28, 4;
	add.s64 	%rd37, %rd1, %rd36;
	ld.global.f32 	%f41, [%rd37];
	fma.rn.f32 	%f42, %f40, %f41, %f66;
	cvt.u64.u32 	%rd38, %r3;
	cvt.u64.u32 	%rd39, %r38;
	add.s64 	%rd40, %rd39, %rd38;
	shl.b64 	%rd41, %rd40, 2;
	add.s64 	%rd42, %rd2, %rd41;
	ld.global.f32 	%f43, [%rd42+4];
	mul.wide.s32 	%rd43, %r18, 4;
	add.s64 	%rd44, %rd37, %rd43;
	ld.global.f32 	%f44, [%rd44];
	fma.rn.f32 	%f45, %f43, %f44, %f42;
	ld.global.f32 	%f46, [%rd42+8];
	add.s64 	%rd45, %rd44, %rd43;
	ld.global.f32 	%f47, [%rd45];
	fma.rn.f32 	%f48, %f46, %f47, %f45;
	ld.global.f32 	%f49, [%rd42+12];
	add.s64 	%rd46, %rd45, %rd43;
	ld.global.f32 	%f50, [%rd46];
	fma.rn.f32 	%f66, %f49, %f50, %f48;
	add.s32 	%r38, %r38, 4;
$L__BB0_7:
	setp.eq.s32 	%p8, %r13, 0;
	@%p8 bra 	$L__BB0_12;
	setp.eq.s32 	%p9, %r13, 1;
	@%p9 bra 	$L__BB0_10;
	add.s32 	%r29, %r38, %r3;
	mul.wide.u32 	%rd47, %r29, 4;
	add.s64 	%rd48, %rd2, %rd47;
	ld.global.f32 	%f52, [%rd48];
	mad.lo.s32 	%r30, %r38, %r18, %r2;
	mul.wide.s32 	%rd49, %r30, 4;
	add.s64 	%rd50, %rd1, %rd49;
	ld.global.f32 	%f53, [%rd50];
	fma.rn.f32 	%f54, %f52, %f53, %f66;
	cvt.u64.u32 	%rd51, %r3;
	cvt.u64.u32 	%rd52, %r38;
	add.s64 	%rd53, %rd52, %rd51;
	shl.b64 	%rd54, %rd53, 2;
	add.s64 	%rd55, %rd2, %rd54;
	ld.global.f32 	%f55, [%rd55+4];
	mul.wide.s32 	%rd56, %r18, 4;
	add.s64 	%rd57, %rd50, %rd56;
	ld.global.f32 	%f56, [%rd57];
	fma.rn.f32 	%f66, %f55, %f56, %f54;
	add.s32 	%r38, %r38, 2;
$L__BB0_10:
	and.b32  	%r31, %r18, 1;
	setp.eq.b32 	%p10, %r31, 1;
	not.pred 	%p11, %p10;
	@%p11 bra 	$L__BB0_12;
	add.s32 	%r32, %r38, %r3;
	mul.wide.u32 	%rd58, %r32, 4;
	add.s64 	%rd59, %rd2, %rd58;
	ld.global.f32 	%f57, [%rd59];
	mad.lo.s32 	%r33, %r38, %r18, %r2;
	mul.wide.s32 	%rd60, %r33, 4;
	add.s64 	%rd61, %rd1, %rd60;
	ld.global.f32 	%f58, [%rd61];
	fma.rn.f32 	%f66, %f57, %f58, %f66;
$L__BB0_12:
	ld.param.u64 	%rd65, [_Z21multiplicationKernellPfS_S_ii_param_2];
	add.s32 	%r34, %r3, %r2;
	cvta.to.global.u64 	%rd62, %rd65;
	mul.wide.s32 	%rd63, %r34, 4;
	add.s64 	%rd64, %rd62, %rd63;
	st.global.f32 	[%rd64], %f66;
$L__BB0_13:
	ret;

}


// ===== COMPILED SASS (sm_100) =====

	.target	sm_100

	.elftype	@"ET_EXEC"


//--------------------- .note.nv.tkinfo           --------------------------
	.section	.note.nv.tkinfo,"",@"SHT_NOTE"
	.sectionflags	@"SHF_NOTE_NV_TKINFO"
	.tkinfo
        /*0018*/ 	.word	0x00000002
        /*0030*/ 	.string	""
        /*0030*/ 	.string	"ptxas"
        /*0030*/ 	.string	"Cuda compilation tools, release 13.0, V13.0.88"
        /*0030*/ 	.string	"Build cuda_13.0.r13.0/compiler.36424714_0"
        /*0030*/ 	.string	"-arch sm_100 -m 64 "



//--------------------- .note.nv.cuinfo           --------------------------
	.section	.note.nv.cuinfo,"",@"SHT_NOTE"
	.sectionflags	@"SHF_NOTE_NV_CUINFO"
        /*0018*/ 	.short	0x0002
        /*001a*/ 	.short	0x0064
        /*001c*/ 	.short	0x0082
	.zero		2


//--------------------- .nv.info                  --------------------------
	.section	.nv.info,"",@"SHT_CUDA_INFO"
	.align	4


	//----- nvinfo : EIATTR_REGCOUNT
	.align		4
        /*0000*/ 	.byte	0x04, 0x2f
        /*0002*/ 	.short	(.L_1 - .L_0)
	.align		4
.L_0:
        /*0004*/ 	.word	index@(_Z21multiplicationKernellPfS_S_ii)
        /*0008*/ 	.word	0x0000001e


	//----- nvinfo : EIATTR_FRAME_SIZE
	.align		4
.L_1:
        /*000c*/ 	.byte	0x04, 0x11
        /*000e*/ 	.short	(.L_3 - .L_2)
	.align		4
.L_2:
        /*0010*/ 	.word	index@(_Z21multiplicationKernellPfS_S_ii)
        /*0014*/ 	.word	0x00000000


	//----- nvinfo : EIATTR_MIN_STACK_SIZE
	.align		4
.L_3:
        /*0018*/ 	.byte	0x04, 0x12
        /*001a*/ 	.short	(.L_5 - .L_4)
	.align		4
.L_4:
        /*001c*/ 	.word	index@(_Z21multiplicationKernellPfS_S_ii)
        /*0020*/ 	.word	0x00000000
.L_5:


//--------------------- .nv.compat                --------------------------
	.section	.nv.compat,"",@"SHT_CUDA_COMPAT_INFO"
	.align	4
        /*0000*/ 	.byte	0x02, 0x09, 0x00, 0x00, 0x02, 0x02, 0x01, 0x00, 0x02, 0x05, 0x05, 0x00, 0x03, 0x07, 0x01, 0x01
        /*0010*/ 	.byte	0x02, 0x03, 0x00, 0x00, 0x02, 0x06, 0x01, 0x00, 0x04, 0x0b, 0x08, 0x00, 0x09, 0x00, 0x00, 0x00
        /*0020*/ 	.byte	0x00, 0x00, 0x00, 0x00


//--------------------- .nv.info._Z21multiplicationKernellPfS_S_ii --------------------------
	.section	.nv.info._Z21multiplicationKernellPfS_S_ii,"",@"SHT_CUDA_INFO"
	.sectionflags	@""
	.align	4


	//----- nvinfo : EIATTR_CUDA_API_VERSION
	.align		4
        /*0000*/ 	.byte	0x04, 0x37
        /*0002*/ 	.short	(.L_7 - .L_6)
.L_6:
        /*0004*/ 	.word	0x00000082


	//----- nvinfo : EIATTR_KPARAM_INFO
	.align		4
.L_7:
        /*0008*/ 	.byte	0x04, 0x17
        /*000a*/ 	.short	(.L_9 - .L_8)
.L_8:
        /*000c*/ 	.word	0x00000000
        /*0010*/ 	.short	0x0004
        /*0012*/ 	.short	0x001c
        /*0014*/ 	.byte	0x00, 0xf0, 0x11, 0x00


	//----- nvinfo : EIATTR_KPARAM_INFO
	.align		4
.L_9:
        /*0018*/ 	.byte	0x04, 0x17
        /*001a*/ 	.short	(.L_11 - .L_10)
.L_10:
        /*001c*/ 	.word	0x00000000
        /*0020*/ 	.short	0x0003
        /*0022*/ 	.short	0x0018
        /*0024*/ 	.byte	0x00, 0xf0, 0x11, 0x00


	//----- nvinfo : EIATTR_KPARAM_INFO
	.align		4
.L_11:
        /*0028*/ 	.byte	0x04, 0x17
        /*002a*/ 	.short	(.L_13 - .L_12)
.L_12:
        /*002c*/ 	.word	0x00000000
        /*0030*/ 	.short	0x0002
        /*0032*/ 	.short	0x0010
        /*0034*/ 	.byte	0x00, 0xf5, 0x21, 0x00


	//----- nvinfo : EIATTR_KPARAM_INFO
	.align		4
.L_13:
        /*0038*/ 	.byte	0x04, 0x17
        /*003a*/ 	.short	(.L_15 - .L_14)
.L_14:
        /*003c*/ 	.word	0x00000000
        /*0040*/ 	.short	0x0001
        /*0042*/ 	.short	0x0008
        /*0044*/ 	.byte	0x00, 0xf5, 0x21, 0x00


	//----- nvinfo : EIATTR_KPARAM_INFO
	.align		4
.L_15:
        /*0048*/ 	.byte	0x04, 0x17
        /*004a*/ 	.short	(.L_17 - .L_16)
.L_16:
        /*004c*/ 	.word	0x00000000
        /*0050*/ 	.short	0x0000
        /*0052*/ 	.short	0x0000
        /*0054*/ 	.byte	0x00, 0xf5, 0x21, 0x00


	//----- nvinfo : EIATTR_SPARSE_MMA_MASK
	.align		4
.L_17:
        /*0058*/ 	.byte	0x03, 0x50
        /*005a*/ 	.short	0x0000


	//----- nvinfo : EIATTR_MAXREG_COUNT
	.align		4
        /*005c*/ 	.byte	0x03, 0x1b
        /*005e*/ 	.short	0x00ff


	//----- nvinfo : EIATTR_MERCURY_ISA_VERSION
	.align		4
        /*0060*/ 	.byte	0x03, 0x5f
        /*0062*/ 	.short	0x0101


	//----- nvinfo : EIATTR_VRC_CTA_INIT_COUNT
	.align		4
        /*0064*/ 	.byte	0x02, 0x4a
	.zero		1
	.zero		1


	//----- nvinfo : EIATTR_EXIT_INSTR_OFFSETS
	.align		4
        /*0068*/ 	.byte	0x04, 0x1c
        /*006a*/ 	.short	(.L_19 - .L_18)


	//   ....[0]....
.L_18:
        /*006c*/ 	.word	0x000000c0


	//   ....[1]....
        /*0070*/ 	.word	0x00000a90


	//----- nvinfo : EIATTR_CBANK_PARAM_SIZE
	.align		4
.L_19:
        /*0074*/ 	.byte	0x03, 0x19
        /*0076*/ 	.short	0x0020


	//----- nvinfo : EIATTR_PARAM_CBANK
	.align		4
        /*0078*/ 	.byte	0x04, 0x0a
        /*007a*/ 	.short	(.L_21 - .L_20)
	.align		4
.L_20:
        /*007c*/ 	.word	index@(.nv.constant0._Z21multiplicationKernellPfS_S_ii)
        /*0080*/ 	.short	0x0380
        /*0082*/ 	.short	0x0020


	//----- nvinfo : EIATTR_SW_WAR
	.align		4
.L_21:
        /*0084*/ 	.byte	0x04, 0x36
        /*0086*/ 	.short	(.L_23 - .L_22)
.L_22:
        /*0088*/ 	.word	0x00000008
.L_23:


//--------------------- .nv.callgraph             --------------------------
	.section	.nv.callgraph,"",@"SHT_CUDA_CALLGRAPH"
	.align	4
	.sectionentsize	8
	.align		4
        /*0000*/ 	.word	0x00000000
	.align		4
        /*0004*/ 	.word	0xffffffff
	.align		4
        /*0008*/ 	.word	0x00000000
	.align		4
        /*000c*/ 	.word	0xfffffffe
	.align		4
        /*0010*/ 	.word	0x00000000
	.align		4
        /*0014*/ 	.word	0xfffffffd
	.align		4
        /*0018*/ 	.word	0x00000000
	.align		4
        /*001c*/ 	.word	0xfffffffc


//--------------------- .text._Z21multiplicationKernellPfS_S_ii --------------------------
	.section	.text._Z21multiplicationKernellPfS_S_ii,"ax",@progbits
	.align	128
        .global         _Z21multiplicationKernellPfS_S_ii
        .type           _Z21multiplicationKernellPfS_S_ii,@function
        .size           _Z21multiplicationKernellPfS_S_ii,(.L_x_5 - _Z21multiplicationKernellPfS_S_ii)
        .other          _Z21multiplicationKernellPfS_S_ii,@"STO_CUDA_ENTRY STV_DEFAULT"
_Z21multiplicationKernellPfS_S_ii:
.text._Z21multiplicationKernellPfS_S_ii:
[----:B------:R-:W-:Y:S01]  /*0000*/  LDC R1, c[0x0][0x37c] ;  /* 0x0000df00ff017b82 */ /* 0x000fe20000000800 */
[----:B------:R-:W0:Y:S07]  /*0010*/  S2R R3, SR_TID.X ;  /* 0x0000000000037919 */ /* 0x000e2e0000002100 */
[----:B------:R-:W1:Y:S01]  /*0020*/  LDC R13, c[0x0][0x364] ;  /* 0x0000d900ff0d7b82 */ /* 0x000e620000000800 */
[----:B------:R-:W2:Y:S01]  /*0030*/  LDCU.64 UR20, c[0x0][0x398] ;  /* 0x00007300ff1477ac */ /* 0x000ea20008000a00 */
[----:B------:R-:W1:Y:S06]  /*0040*/  S2R R2, SR_TID.Y ;  /* 0x0000000000027919 */ /* 0x000e6c0000002200 */
[----:B------:R-:W0:Y:S08]  /*0050*/  S2UR UR5, SR_CTAID.X ;  /* 0x00000000000579c3 */ /* 0x000e300000002500 */
[----:B------:R-:W0:Y:S08]  /*0060*/  LDC R0, c[0x0][0x360] ;  /* 0x0000d800ff007b82 */ /* 0x000e300000000800 */
[----:B------:R-:W1:Y:S01]  /*0070*/  S2UR UR4, SR_CTAID.Y ;  /* 0x00000000000479c3 */ /* 0x000e620000002600 */
[----:B0-----:R-:W-:-:S05]  /*0080*/  IMAD R0, R0, UR5, R3 ;  /* 0x0000000500007c24 */ /* 0x001fca000f8e0203 */
[----:B--2---:R-:W-:Y:S01]  /*0090*/  ISETP.GE.AND P0, PT, R0, UR21, PT ;  /* 0x0000001500007c0c */ /* 0x004fe2000bf06270 */
[----:B-1----:R-:W-:-:S05]  /*00a0*/  IMAD R13, R13, UR4, R2 ;  /* 0x000000040d0d7c24 */ /* 0x002fca000f8e0202 */
[----:B------:R-:W-:-:S13]  /*00b0*/  ISETP.GE.OR P0, PT, R13, UR20, P0 ;  /* 0x000000140d007c0c */ /* 0x000fda0008706670 */
[----:B------:R-:W-:Y:S05]  /*00c0*/  @P0 EXIT ;  /* 0x000000000000094d */ /* 0x000fea0003800000 */
[----:B------:R-:W-:Y:S01]  /*00d0*/  UISETP.GE.U32.AND UP0, UPT, UR20, 0x8, UPT ;  /* 0x000000081400788c */ /* 0x000fe2000bf06070 */
[----:B------:R-:W-:Y:S02]  /*00e0*/  HFMA2 R12, -RZ, RZ, 0, 0 ;  /* 0x00000000ff0c7431 */ /* 0x000fe400000001ff */
[----:B------:R-:W-:Y:S01]  /*00f0*/  IMAD R13, R13, UR20, RZ ;  /* 0x000000140d0d7c24 */ /* 0x000fe2000f8e02ff */
[----:B------:R-:W-:Y:S01]  /*0100*/  UMOV UR4, URZ ;  /* 0x000000ff00047c82 */ /* 0x000fe20008000000 */
[----:B------:R-:W0:Y:S04]  /*0110*/  LDCU.64 UR18, c[0x0][0x358] ;  /* 0x00006b00ff1277ac */ /* 0x000e280008000a00 */
[----:B------:R-:W-:Y:S05]  /*0120*/  BRA.U !UP0, `(.L_x_0) ;  /* 0x0000000508047547 */ /* 0x000fea000b800000 */
[----:B------:R-:W1:Y:S01]  /*0130*/  LDCU.128 UR24, c[0x0][0x380] ;  /* 0x00007000ff1877ac */ /* 0x000e620008000c00 */
[----:B------:R-:W-:Y:S02]  /*0140*/  MOV R12, RZ ;  /* 0x000000ff000c7202 */ /* 0x000fe40000000f00 */
[----:B------:R-:W-:Y:S01]  /*0150*/  MOV R14, R0 ;  /* 0x00000000000e7202 */ /* 0x000fe20000000f00 */
[----:B------:R-:W-:-:S04]  /*0160*/  ULOP3.LUT UR4, UR20, 0x7ffffff8, URZ, 0xc0, !UPT ;  /* 0x7ffffff814047892 */ /* 0x000fc8000f8ec0ff */
[----:B------:R-:W-:Y:S01]  /*0170*/  UIADD3 UR5, UPT, UPT, -UR4, URZ, URZ ;  /* 0x000000ff04057290 */ /* 0x000fe2000fffe1ff */
[----:B-1----:R-:W-:Y:S01]  /*0180*/  MOV R2, UR24 ;  /* 0x0000001800027c02 */ /* 0x002fe20008000f00 */
[----:B------:R-:W-:Y:S01]  /*0190*/  UIMAD.WIDE UR6, UR20, 0x8, UR26 ;  /* 0x00000008140678a5 */ /* 0x000fe2000f8e021a */
[----:B------:R-:W-:Y:S01]  /*01a0*/  MOV R3, UR25 ;  /* 0x0000001900037c02 */ /* 0x000fe20008000f00 */
[----:B------:R-:W-:Y:S02]  /*01b0*/  UIMAD.WIDE UR8, UR20, 0xc, UR26 ;  /* 0x0000000c140878a5 */ /* 0x000fe4000f8e021a */
[----:B------:R-:W-:Y:S01]  /*01c0*/  UIMAD.WIDE UR10, UR20, 0x10, UR26 ;  /* 0x00000010140a78a5 */ /* 0x000fe2000f8e021a */
[----:B------:R-:W-:Y:S01]  /*01d0*/  IMAD.WIDE.U32 R2, R13, 0x4, R2 ;  /* 0x000000040d027825 */ /* 0x000fe200078e0002 */
[----:B------:R-:W-:Y:S02]  /*01e0*/  UIMAD.WIDE UR12, UR20, 0x14, UR26 ;  /* 0x00000014140c78a5 */ /* 0x000fe4000f8e021a */
[----:B------:R-:W-:Y:S01]  /*01f0*/  UIMAD.WIDE UR14, UR20, 0x18, UR26 ;  /* 0x00000018140e78a5 */ /* 0x000fe2000f8e021a */
[----:B------:R-:W-:Y:S01]  /*0200*/  IADD3 R2, P0, PT, R2, 0x10, RZ ;  /* 0x0000001002027810 */ /* 0x000fe20007f1e0ff */
[----:B------:R-:W-:-:S03]  /*0210*/  UIMAD.WIDE UR16, UR20, 0x1c, UR26 ;  /* 0x0000001c141078a5 */ /* 0x000fc6000f8e021a */
[----:B------:R-:W-:-:S09]  /*0220*/  IADD3.X R3, PT, PT, RZ, R3, RZ, P0, !PT ;  /* 0x00000003ff037210 */ /* 0x000fd200007fe4ff */
.L_x_1:
[----:B------:R-:W-:Y:S01]  /*0230*/  UIMAD.WIDE UR22, UR20, 0x4, UR26 ;  /* 0x00000004141678a5 */ /* 0x000fe2000f8e021a */
[----:B------:R-:W-:Y:S02]  /*0240*/  IMAD.MOV.U32 R23, RZ, RZ, 0x4 ;  /* 0x00000004ff177424 */ /* 0x000fe400078e00ff */
[----:B------:R-:W-:Y:S01]  /*0250*/  HFMA2 R11, -RZ, RZ, 0, 2.384185791015625e-07 ;  /* 0x00000004ff0b7431 */ /* 0x000fe200000001ff */
[----:B------:R-:W-:Y:S01]  /*0260*/  MOV R25, 0x4 ;  /* 0x0000000400197802 */ /* 0x000fe20000000f00 */
[----:B0-----:R-:W2:Y:S01]  /*0270*/  LDG.E R21, desc[UR18][R2.64+-0x10] ;  /* 0xfffff01202157981 */ /* 0x001ea2000c1e1900 */
[C---:B------:R-:W-:Y:S01]  /*0280*/  IMAD.WIDE R22, R14.reuse, R23, UR26 ;  /* 0x0000001a0e167e25 */ /* 0x040fe2000f8e0217 */
[----:B------:R-:W-:Y:S02]  /*0290*/  MOV R8, UR22 ;  /* 0x0000001600087c02 */ /* 0x000fe40008000f00 */
[----:B------:R-:W-:Y:S01]  /*02a0*/  MOV R9, UR23 ;  /* 0x0000001700097c02 */ /* 0x000fe20008000f00 */
[----:B------:R-:W3:Y:S02]  /*02b0*/  LDG.E R19, desc[UR18][R2.64+-0xc] ;  /* 0xfffff41202137981 */ /* 0x000ee4000c1e1900 */
[----:B------:R-:W-:-:S02]  /*02c0*/  IMAD.WIDE R8, R14, 0x4, R8 ;  /* 0x000000040e087825 */ /* 0x000fc400078e0208 */
[----:B------:R-:W2:Y:S01]  /*02d0*/  LDG.E R22, desc[UR18][R22.64] ;  /* 0x0000001216167981 */ /* 0x000ea2000c1e1900 */
[----:B------:R-:W-:Y:S01]  /*02e0*/  MOV R5, 0x4 ;  /* 0x0000000400057802 */ /* 0x000fe20000000f00 */
[C---:B------:R-:W-:Y:S02]  /*02f0*/  IMAD.WIDE R24, R14.reuse, R25, UR6 ;  /* 0x000000060e187e25 */ /* 0x040fe4000f8e0219 */
[----:B------:R0:W3:Y:S02]  /*0300*/  LDG.E R20, desc[UR18][R8.64] ;  /* 0x0000001208147981 */ /* 0x0000e4000c1e1900 */
[----:B------:R-:W-:Y:S02]  /*0310*/  IMAD.WIDE R10, R14, R11, UR8 ;  /* 0x000000080e0a7e25 */ /* 0x000fe4000f8e020b */
[----:B------:R-:W4:Y:S04]  /*0320*/  LDG.E R18, desc[UR18][R24.64] ;  /* 0x0000001218127981 */ /* 0x000f28000c1e1900 */
[----:B------:R-:W4:Y:S01]  /*0330*/  LDG.E R17, desc[UR18][R2.64+-0x8] ;  /* 0xfffff81202117981 */ /* 0x000f22000c1e1900 */
[----:B0-----:R-:W-:-:S02]  /*0340*/  HFMA2 R9, -RZ, RZ, 0, 2.384185791015625e-07 ;  /* 0x00000004ff097431 */ /* 0x001fc400000001ff */
[----:B------:R-:W-:Y:S01]  /*0350*/  IMAD.MOV.U32 R7, RZ, RZ, 0x4 ;  /* 0x00000004ff077424 */ /* 0x000fe200078e00ff */
[----:B------:R0:W5:Y:S01]  /*0360*/  LDG.E R16, desc[UR18][R10.64] ;  /* 0x000000120a107981 */ /* 0x000162000c1e1900 */
[----:B------:R-:W-:-:S03]  /*0370*/  IMAD.WIDE R4, R14, R5, UR10 ;  /* 0x0000000a0e047e25 */ /* 0x000fc6000f8e0205 */
[----:B------:R-:W5:Y:S01]  /*0380*/  LDG.E R15, desc[UR18][R2.64+-0x4] ;  /* 0xfffffc12020f7981 */ /* 0x000f62000c1e1900 */
[C---:B------:R-:W-:Y:S01]  /*0390*/  IMAD.WIDE R6, R14.reuse, R7, UR12 ;  /* 0x0000000c0e067e25 */ /* 0x040fe2000f8e0207 */
[----:B------:R-:W-:Y:S02]  /*03a0*/  MOV R27, 0x4 ;  /* 0x00000004001b7802 */ /* 0x000fe40000000f00 */
[----:B------:R1:W5:Y:S01]  /*03b0*/  LDG.E R4, desc[UR18][R4.64] ;  /* 0x0000001204047981 */ /* 0x000362000c1e1900 */
[----:B------:R-:W-:-:S03]  /*03c0*/  IMAD.WIDE R8, R14, R9, UR14 ;  /* 0x0000000e0e087e25 */ /* 0x000fc6000f8e0209 */
[----:B------:R-:W5:Y:S01]  /*03d0*/  LDG.E R23, desc[UR18][R2.64] ;  /* 0x0000001202177981 */ /* 0x000f62000c1e1900 */
[----:B0-----:R-:W-:-:S03]  /*03e0*/  IMAD.WIDE R10, R14, R27, UR16 ;  /* 0x000000100e0a7e25 */ /* 0x001fc6000f8e021b */
[----:B------:R-:W5:Y:S04]  /*03f0*/  LDG.E R7, desc[UR18][R6.64] ;  /* 0x0000001206077981 */ /* 0x000f68000c1e1900 */
[----:B------:R-:W5:Y:S04]  /*0400*/  LDG.E R24, desc[UR18][R2.64+0x4] ;  /* 0x0000041202187981 */ /* 0x000f68000c1e1900 */
[----:B------:R-:W5:Y:S04]  /*0410*/  LDG.E R8, desc[UR18][R8.64] ;  /* 0x0000001208087981 */ /* 0x000f68000c1e1900 */
[----:B------:R-:W5:Y:S04]  /*0420*/  LDG.E R25, desc[UR18][R2.64+0x8] ;  /* 0x0000081202197981 */ /* 0x000f68000c1e1900 */
[----:B------:R-:W5:Y:S04]  /*0430*/  LDG.E R10, desc[UR18][R10.64] ;  /* 0x000000120a0a7981 */ /* 0x000f68000c1e1900 */
[----:B------:R0:W5:Y:S01]  /*0440*/  LDG.E R27, desc[UR18][R2.64+0xc] ;  /* 0x00000c12021b7981 */ /* 0x000162000c1e1900 */
[----:B------:R-:W-:-:S04]  /*0450*/  UIADD3 UR5, UPT, UPT, UR5, 0x8, URZ ;  /* 0x0000000805057890 */ /* 0x000fc8000fffe0ff */
[----:B------:R-:W-:Y:S01]  /*0460*/  UISETP.NE.AND UP0, UPT, UR5, URZ, UPT ;  /* 0x000000ff0500728c */ /* 0x000fe2000bf05270 */
[----:B-1----:R-:W-:Y:S02]  /*0470*/  MOV R5, UR20 ;  /* 0x0000001400057c02 */ /* 0x002fe40008000f00 */
[----:B0-----:R-:W-:Y:S02]  /*0480*/  IADD3 R2, P0, PT, R2, 0x20, RZ ;  /* 0x0000002002027810 */ /* 0x001fe40007f1e0ff */
[----:B------:R-:W-:Y:S02]  /*0490*/  LEA R14, R5, R14, 0x3 ;  /* 0x0000000e050e7211 */ /* 0x000fe400078e18ff */
[----:B------:R-:W-:Y:S01]  /*04a0*/  IADD3.X R3, PT, PT, RZ, R3, RZ, P0, !PT ;  /* 0x00000003ff037210 */ /* 0x000fe200007fe4ff */
[----:B--2---:R-:W-:-:S04]  /*04b0*/  FFMA R22, R21, R22, R12 ;  /* 0x0000001615167223 */ /* 0x004fc8000000000c */
[----:B---3--:R-:W-:-:S04]  /*04c0*/  FFMA R20, R19, R20, R22 ;  /* 0x0000001413147223 */ /* 0x008fc80000000016 */
[----:B----4-:R-:W-:-:S04]  /*04d0*/  FFMA R18, R17, R18, R20 ;  /* 0x0000001211127223 */ /* 0x010fc80000000014 */
[----:B-----5:R-:W-:-:S04]  /*04e0*/  FFMA R16, R15, R16, R18 ;  /* 0x000000100f107223 */ /* 0x020fc80000000012 */
[----:B------:R-:W-:-:S04]  /*04f0*/  FFMA R23, R23, R4, R16 ;  /* 0x0000000417177223 */ /* 0x000fc80000000010 */
[----:B------:R-:W-:-:S04]  /*0500*/  FFMA R24, R24, R7, R23 ;  /* 0x0000000718187223 */ /* 0x000fc80000000017 */
[----:B------:R-:W-:-:S04]  /*0510*/  FFMA R8, R25, R8, R24 ;  /* 0x0000000819087223 */ /* 0x000fc80000000018 */
[----:B------:R-:W-:Y:S01]  /*0520*/  FFMA R12, R27, R10, R8 ;  /* 0x0000000a1b0c7223 */ /* 0x000fe20000000008 */
[----:B------:R-:W-:Y:S06]  /*0530*/  BRA.U UP0, `(.L_x_1) ;  /* 0xfffffffd003c7547 */ /* 0x000fec000b83ffff */
.L_x_0:
[----:B------:R-:W-:-:S04]  /*0540*/  ULOP3.LUT UR6, UR20, 0x7, URZ, 0xc0, !UPT ;  /* 0x0000000714067892 */ /* 0x000fc8000f8ec0ff */
[----:B------:R-:W-:-:S09]  /*0550*/  UISETP.NE.AND UP0, UPT, UR6, URZ, UPT ;  /* 0x000000ff0600728c */ /* 0x000fd2000bf05270 */
[----:B------:R-:W-:Y:S05]  /*0560*/  BRA.U !UP0, `(.L_x_2) ;  /* 0x0000000508387547 */ /* 0x000fea000b800000 */
[----:B------:R-:W-:Y:S02]  /*0570*/  UISETP.GE.U32.AND UP0, UPT, UR6, 0x4, UPT ;  /* 0x000000040600788c */ /* 0x000fe4000bf06070 */
[----:B------:R-:W-:-:S04]  /*0580*/  ULOP3.LUT UR5, UR20, 0x3, URZ, 0xc0, !UPT ;  /* 0x0000000314057892 */ /* 0x000fc8000f8ec0ff */
[----:B------:R-:W-:-:S03]  /*0590*/  UISETP.NE.AND UP1, UPT, UR5, URZ, UPT ;  /* 0x000000ff0500728c */ /* 0x000fc6000bf25270 */
[----:B------:R-:W-:Y:S08]  /*05a0*/  BRA.U !UP0, `(.L_x_3) ;  /* 0x00000001087c7547 */ /* 0x000ff0000b800000 */
[----:B------:R-:W1:Y:S01]  /*05b0*/  LDC.64 R6, c[0x0][0x388] ;  /* 0x0000e200ff067b82 */ /* 0x000e620000000a00 */
[----:B------:R-:W2:Y:S01]  /*05c0*/  LDCU.64 UR6, c[0x0][0x380] ;  /* 0x00007000ff0677ac */ /* 0x000ea20008000a00 */
[----:B------:R-:W-:Y:S01]  /*05d0*/  IMAD.U32 R9, RZ, RZ, UR4 ;  /* 0x00000004ff097e24 */ /* 0x000fe2000f8e00ff */
[C---:B------:R-:W-:Y:S02]  /*05e0*/  IADD3 R3, PT, PT, R13.reuse, UR4, RZ ;  /* 0x000000040d037c10 */ /* 0x040fe4000fffe0ff */
[----:B------:R-:W-:Y:S01]  /*05f0*/  IADD3 R10, P0, PT, R13, UR4, RZ ;  /* 0x000000040d0a7c10 */ /* 0x000fe2000ff1e0ff */
[----:B------:R-:W-:Y:S01]  /*0600*/  IMAD R9, R9, UR20, R0 ;  /* 0x0000001409097c24 */ /* 0x000fe2000f8e0200 */
[----:B------:R-:W-:Y:S01]  /*0610*/  MOV R11, UR20 ;  /* 0x00000014000b7c02 */ /* 0x000fe20008000f00 */
[----:B------:R-:W3:Y:S01]  /*0620*/  LDC.64 R4, c[0x0][0x380] ;  /* 0x0000e000ff047b82 */ /* 0x000ee20000000a00 */
[----:B------:R-:W-:Y:S01]  /*0630*/  MOV R15, UR20 ;  /* 0x00000014000f7c02 */ /* 0x000fe20008000f00 */
[----:B-1----:R-:W-:Y:S01]  /*0640*/  IMAD.WIDE R6, R9, 0x4, R6 ;  /* 0x0000000409067825 */ /* 0x002fe200078e0206 */
[----:B------:R-:W-:-:S05]  /*0650*/  MOV R9, UR20 ;  /* 0x0000001400097c02 */ /* 0x000fca0008000f00 */
[----:B------:R-:W-:Y:S02]  /*0660*/  IMAD.WIDE R8, R9, 0x4, R6 ;  /* 0x0000000409087825 */ /* 0x000fe400078e0206 */
[----:B0-----:R-:W4:Y:S02]  /*0670*/  LDG.E R6, desc[UR18][R6.64] ;  /* 0x0000001206067981 */ /* 0x001f24000c1e1900 */
[----:B---3--:R-:W-:Y:S01]  /*0680*/  IMAD.WIDE.U32 R4, R3, 0x4, R4 ;  /* 0x0000000403047825 */ /* 0x008fe200078e0004 */
[----:B------:R-:W-:Y:S01]  /*0690*/  IADD3.X R3, PT, PT, RZ, RZ, RZ, P0, !PT ;  /* 0x000000ffff037210 */ /* 0x000fe200007fe4ff */
[----:B------:R-:W3:Y:S01]  /*06a0*/  LDG.E R17, desc[UR18][R8.64] ;  /* 0x0000001208117981 */ /* 0x000ee2000c1e1900 */
[----:B--2---:R-:W-:-:S03]  /*06b0*/  LEA R2, P0, R10, UR6, 0x2 ;  /* 0x000000060a027c11 */ /* 0x004fc6000f8010ff */
[----:B------:R-:W4:Y:S01]  /*06c0*/  LDG.E R5, desc[UR18][R4.64] ;  /* 0x0000001204057981 */ /* 0x000f22000c1e1900 */
[----:B------:R-:W-:Y:S01]  /*06d0*/  LEA.HI.X R3, R10, UR7, R3, 0x2, P0 ;  /* 0x000000070a037c11 */ /* 0x000fe200080f1403 */
[----:B------:R-:W-:-:S04]  /*06e0*/  IMAD.WIDE R10, R11, 0x4, R8 ;  /* 0x000000040b0a7825 */ /* 0x000fc800078e0208 */
[----:B------:R-:W3:Y:S01]  /*06f0*/  LDG.E R16, desc[UR18][R2.64+0x4] ;  /* 0x0000041202107981 */ /* 0x000ee2000c1e1900 */
[----:B------:R-:W-:-:S03]  /*0700*/  IMAD.WIDE R14, R15, 0x4, R10 ;  /* 0x000000040f0e7825 */ /* 0x000fc600078e020a */
[----:B------:R-:W2:Y:S04]  /*0710*/  LDG.E R19, desc[UR18][R10.64] ;  /* 0x000000120a137981 */ /* 0x000ea8000c1e1900 */
[----:B------:R-:W2:Y:S04]  /*0720*/  LDG.E R18, desc[UR18][R2.64+0x8] ;  /* 0x0000081202127981 */ /* 0x000ea8000c1e1900 */
[----:B------:R-:W5:Y:S04]  /*0730*/  LDG.E R20, desc[UR18][R2.64+0xc] ;  /* 0x00000c1202147981 */ /* 0x000f68000c1e1900 */
[----:B------:R-:W5:Y:S01]  /*0740*/  LDG.E R14, desc[UR18][R14.64] ;  /* 0x000000120e0e7981 */ /* 0x000f62000c1e1900 */
[----:B------:R-:W-:Y:S01]  /*0750*/  UIADD3 UR4, UPT, UPT, UR4, 0x4, URZ ;  /* 0x0000000404047890 */ /* 0x000fe2000fffe0ff */
[----:B----4-:R-:W-:-:S04]  /*0760*/  FFMA R5, R5, R6, R12 ;  /* 0x0000000605057223 */ /* 0x010fc8000000000c */
[----:B---3--:R-:W-:-:S04]  /*0770*/  FFMA R5, R16, R17, R5 ;  /* 0x0000001110057223 */ /* 0x008fc80000000005 */
[----:B--2---:R-:W-:-:S04]  /*0780*/  FFMA R5, R18, R19, R5 ;  /* 0x0000001312057223 */ /* 0x004fc80000000005 */
[----:B-----5:R-:W-:-:S07]  /*0790*/  FFMA R12, R20, R14, R5 ;  /* 0x0000000e140c7223 */ /* 0x020fce0000000005 */
.L_x_3:
[----:B------:R-:W-:Y:S05]  /*07a0*/  BRA.U !UP1, `(.L_x_2) ;  /* 0x0000000109a87547 */ /* 0x000fea000b800000 */
[----:B------:R-:W-:Y:S01]  /*07b0*/  UISETP.NE.AND UP0, UPT, UR5, 0x1, UPT ;  /* 0x000000010500788c */ /* 0x000fe2000bf05270 */
[----:B------:R-:W-:Y:S01]  /*07c0*/  MOV R7, UR4 ;  /* 0x0000000400077c02 */ /* 0x000fe20008000f00 */
[----:B------:R-:W-:Y:S02]  /*07d0*/  ULOP3.LUT UR5, UR20, 0x1, URZ, 0xc0, !UPT ;  /* 0x0000000114057892 */ /* 0x000fe4000f8ec0ff */
[----:B------:R-:W-:Y:S02]  /*07e0*/  MOV R15, UR20 ;  /* 0x00000014000f7c02 */ /* 0x000fe40008000f00 */
[----:B------:R-:W-:Y:S01]  /*07f0*/  UISETP.NE.U32.AND UP1, UPT, UR5, 0x1, UPT ;  /* 0x000000010500788c */ /* 0x000fe2000bf25070 */
[----:B------:R-:W-:-:S04]  /*0800*/  PLOP3.LUT P1, PT, PT, PT, UP0, 0x80, 0x8 ;  /* 0x000000000008781c */ /* 0x000fc80003f2f008 */
[----:B------:R-:W1:Y:S01]  /*0810*/  @UP0 LDCU.128 UR8, c[0x0][0x380] ;  /* 0x00007000ff0807ac */ /* 0x000e620008000c00 */
[----:B------:R-:W-:Y:S01]  /*0820*/  PLOP3.LUT P0, PT, PT, PT, UP1, 0x80, 0x8 ;  /* 0x000000000008781c */ /* 0x000fe20003f0f018 */
[----:B------:R-:W2:Y:S04]  /*0830*/  @UP0 LDCU.64 UR6, c[0x0][0x380] ;  /* 0x00007000ff0607ac */ /* 0x000ea80008000a00 */
[----:B------:R-:W3:Y:S03]  /*0840*/  @!UP1 LDCU.128 UR12, c[0x0][0x380] ;  /* 0x00007000ff0c97ac */ /* 0x000ee60008000c00 */
[C---:B------:R-:W-:Y:S02]  /*0850*/  @P1 IADD3 R3, PT, PT, R13.reuse, UR4, RZ ;  /* 0x000000040d031c10 */ /* 0x040fe4000fffe0ff */
[----:B------:R-:W-:Y:S01]  /*0860*/  @P1 IADD3 R6, P2, PT, R13, UR4, RZ ;  /* 0x000000040d061c10 */ /* 0x000fe2000ff5e0ff */
[----:B------:R-:W-:Y:S01]  /*0870*/  @UP0 UIADD3 UR4, UPT, UPT, UR4, 0x2, URZ ;  /* 0x0000000204040890 */ /* 0x000fe2000fffe0ff */
[----:B-1----:R-:W-:Y:S01]  /*0880*/  MOV R11, UR9 ;  /* 0x00000009000b7c02 */ /* 0x002fe20008000f00 */
[----:B------:R-:W-:Y:S01]  /*0890*/  IMAD.U32 R10, RZ, RZ, UR8 ;  /* 0x00000008ff0a7e24 */ /* 0x000fe2000f8e00ff */
[----:B------:R-:W-:-:S02]  /*08a0*/  MOV R4, UR10 ;  /* 0x0000000a00047c02 */ /* 0x000fc40008000f00 */
[----:B------:R-:W-:Y:S01]  /*08b0*/  MOV R5, UR11 ;  /* 0x0000000b00057c02 */ /* 0x000fe20008000f00 */
[----:B------:R-:W-:-:S04]  /*08c0*/  @P1 IMAD.WIDE.U32 R10, R3, 0x4, R10 ;  /* 0x00000004030a1825 */ /* 0x000fc800078e000a */
[----:B------:R-:W-:Y:S01]  /*08d0*/  @P1 IMAD R3, R7, UR20, R0 ;  /* 0x0000001407031c24 */ /* 0x000fe2000f8e0200 */
[----:B------:R-:W-:Y:S01]  /*08e0*/  @P1 IADD3.X R7, PT, PT, RZ, RZ, RZ, P2, !PT ;  /* 0x000000ffff071210 */ /* 0x000fe200017fe4ff */
[----:B------:R-:W-:Y:S01]  /*08f0*/  IMAD.U32 R19, RZ, RZ, UR4 ;  /* 0x00000004ff137e24 */ /* 0x000fe2000f8e00ff */
[C---:B--2---:R-:W-:Y:S01]  /*0900*/  @P1 LEA R2, P2, R6.reuse, UR6, 0x2 ;  /* 0x0000000606021c11 */ /* 0x044fe2000f8410ff */
[----:B------:R-:W-:Y:S01]  /*0910*/  @P1 IMAD.WIDE R4, R3, 0x4, R4 ;  /* 0x0000000403041825 */ /* 0x000fe200078e0204 */
[----:B------:R-:W-:Y:S01]  /*0920*/  @!P0 IADD3 R17, PT, PT, R13, UR4, RZ ;  /* 0x000000040d118c10 */ /* 0x000fe2000fffe0ff */
[----:B0-----:R-:W2:Y:S01]  /*0930*/  @P1 LDG.E R11, desc[UR18][R10.64] ;  /* 0x000000120a0b1981 */ /* 0x001ea2000c1e1900 */
[----:B------:R-:W-:Y:S01]  /*0940*/  @P1 LEA.HI.X R3, R6, UR7, R7, 0x2, P2 ;  /* 0x0000000706031c11 */ /* 0x000fe200090f1407 */
[----:B------:R-:W-:Y:S01]  /*0950*/  @!P0 IMAD R19, R19, UR20, R0 ;  /* 0x0000001413138c24 */ /* 0x000fe2000f8e0200 */
[----:B---3--:R-:W-:Y:S01]  /*0960*/  MOV R6, UR12 ;  /* 0x0000000c00067c02 */ /* 0x008fe20008000f00 */
[----:B------:R-:W-:Y:S01]  /*0970*/  @P1 IMAD.WIDE R14, R15, 0x4, R4 ;  /* 0x000000040f0e1825 */ /* 0x000fe200078e0204 */
[----:B------:R-:W-:Y:S01]  /*0980*/  MOV R7, UR13 ;  /* 0x0000000d00077c02 */ /* 0x000fe20008000f00 */
[----:B------:R-:W2:Y:S01]  /*0990*/  @P1 LDG.E R4, desc[UR18][R4.64] ;  /* 0x0000001204041981 */ /* 0x000ea2000c1e1900 */
[----:B------:R-:W-:-:S02]  /*09a0*/  MOV R8, UR14 ;  /* 0x0000000e00087c02 */ /* 0x000fc40008000f00 */
[----:B------:R-:W-:Y:S01]  /*09b0*/  MOV R9, UR15 ;  /* 0x0000000f00097c02 */ /* 0x000fe20008000f00 */
[----:B------:R-:W-:Y:S01]  /*09c0*/  @!P0 IMAD.WIDE.U32 R6, R17, 0x4, R6 ;  /* 0x0000000411068825 */ /* 0x000fe200078e0006 */
[----:B------:R-:W3:Y:S03]  /*09d0*/  @P1 LDG.E R14, desc[UR18][R14.64] ;  /* 0x000000120e0e1981 */ /* 0x000ee6000c1e1900 */
[----:B------:R-:W-:Y:S01]  /*09e0*/  @!P0 IMAD.WIDE R8, R19, 0x4, R8 ;  /* 0x0000000413088825 */ /* 0x000fe200078e0208 */
[----:B------:R-:W3:Y:S04]  /*09f0*/  @P1 LDG.E R2, desc[UR18][R2.64+0x4] ;  /* 0x0000041202021981 */ /* 0x000ee8000c1e1900 */
[----:B------:R-:W4:Y:S04]  /*0a00*/  @!P0 LDG.E R7, desc[UR18][R6.64] ;  /* 0x0000001206078981 */ /* 0x000f28000c1e1900 */
[----:B------:R-:W4:Y:S01]  /*0a10*/  @!P0 LDG.E R8, desc[UR18][R8.64] ;  /* 0x0000001208088981 */ /* 0x000f22000c1e1900 */
[----:B--2---:R-:W-:-:S04]  /*0a20*/  @P1 FFMA R11, R11, R4, R12 ;  /* 0x000000040b0b1223 */ /* 0x004fc8000000000c */
[----:B---3--:R-:W-:-:S04]  /*0a30*/  @P1 FFMA R12, R2, R14, R11 ;  /* 0x0000000e020c1223 */ /* 0x008fc8000000000b */
[----:B----4-:R-:W-:-:S07]  /*0a40*/  @!P0 FFMA R12, R7, R8, R12 ;  /* 0x00000008070c8223 */ /* 0x010fce000000000c */
.L_x_2:
[----:B------:R-:W1:Y:S01]  /*0a50*/  LDC.64 R2, c[0x0][0x390] ;  /* 0x0000e400ff027b82 */ /* 0x000e620000000a00 */
[----:B------:R-:W-:-:S05]  /*0a60*/  IADD3 R13, PT, PT, R0, R13, RZ ;  /* 0x0000000d000d7210 */ /* 0x000fca0007ffe0ff */
[----:B-1----:R-:W-:-:S05]  /*0a70*/  IMAD.WIDE R2, R13, 0x4, R2 ;  /* 0x000000040d027825 */ /* 0x002fca00078e0202 */
[----:B0-----:R-:W-:Y:S01]  /*0a80*/  STG.E desc[UR18][R2.64], R12 ;  /* 0x0000000c02007986 */ /* 0x001fe2000c101912 */
[----:B------:R-:W-:Y:S05]  /*0a90*/  EXIT ;  /* 0x000000000000794d */ /* 0x000fea0003800000 */
.L_x_4:
[----:B------:R-:W-:-:S00]  /*0aa0*/  BRA `(.L_x_4) ;  /* 0xfffffffc00fc7947 */ /* 0x000fc0000383ffff */
[----:B------:R-:W-:-:S00]  /*0ab0*/  NOP ;  /* 0x0000000000007918 */ /* 0x000fc00000000000 */
        /* <DEDUP_REMOVED lines=12> */
.L_x_5:


//--------------------- .nv.shared.reserved.0     --------------------------
	.section	.nv.shared.reserved.0,"aw",@nobits
	.weak		__nv_reservedSMEM_offset_0_alias
	.size		__nv_reservedSMEM_offset_0_alias, 0, 64
	.other		__nv_reservedSMEM_offset_0_alias,@"STO_CUDA_RESERVED_SHARED STV_DEFAULT"
__nv_reservedSMEM_offset_0_alias:
	.zero		0
	.zero		64


//--------------------- .nv.constant0._Z21multiplicationKernellPfS_S_ii --------------------------
	.section	.nv.constant0._Z21multiplicationKernellPfS_S_ii,"a",@progbits
	.sectionflags	@""
	.align	4
.nv.constant0._Z21multiplicationKernellPfS_S_ii:
	.zero		928


//--------------------- SYMBOLS --------------------------

	.type		.nv.reservedSmem.offset0,@object
	.size		.nv.reservedSmem.offset0,0x4
